	.headerflags	@"EF_CUDA_TEXMODE_UNIFIED EF_CUDA_64BIT_ADDRESS EF_CUDA_ACCELERATORS EF_CUDA_SM90 EF_CUDA_VIRTUAL_SM(EF_CUDA_SM90)"
	.elftype	@"ET_EXEC"


//--------------------- .nv.info                  --------------------------
	.section	.nv.info,"",@"SHT_CUDA_INFO"
	.align	4


	//----- nvinfo : EIATTR_REGCOUNT
	.align		4
        /*0000*/ 	.byte	0x04, 0x2f
        /*0002*/ 	.short	(.L_2 - .L_1)
	.align		4
.L_1:
        /*0004*/ 	.word	index@(triton_per_fused__log_softmax_div_exp_mean_mul_neg_pow_rsub_sum_1)
        /*0008*/ 	.word	0x00000020


	//----- nvinfo : EIATTR_MIN_STACK_SIZE
	.align		4
.L_2:
        /*000c*/ 	.byte	0x04, 0x12
        /*000e*/ 	.short	(.L_4 - .L_3)
	.align		4
.L_3:
        /*0010*/ 	.word	index@(triton_per_fused__log_softmax_div_exp_mean_mul_neg_pow_rsub_sum_1)
        /*0014*/ 	.word	0x00000000


	//----- nvinfo : EIATTR_FRAME_SIZE
	.align		4
.L_4:
        /*0018*/ 	.byte	0x04, 0x11
        /*001a*/ 	.short	(.L_6 - .L_5)
	.align		4
.L_5:
        /*001c*/ 	.word	index@(triton_per_fused__log_softmax_div_exp_mean_mul_neg_pow_rsub_sum_1)
        /*0020*/ 	.word	0x00000000


	//----- nvinfo : EIATTR_MIN_STACK_SIZE
	.align		4
.L_6:
        /*0024*/ 	.byte	0x04, 0x12
        /*0026*/ 	.short	(.L_8 - .L_7)
	.align		4
.L_7:
        /*0028*/ 	.word	index@(triton_per_fused__log_softmax_div_exp_mean_mul_neg_pow_rsub_sum_1)
        /*002c*/ 	.word	0x00000000
.L_8:


//--------------------- .nv.info.triton_per_fused__log_softmax_div_exp_mean_mul_neg_pow_rsub_sum_1 --------------------------
	.section	.nv.info.triton_per_fused__log_softmax_div_exp_mean_mul_neg_pow_rsub_sum_1,"",@"SHT_CUDA_INFO"
	.sectionflags	@""
	.align	4


	//----- nvinfo : EIATTR_CUDA_API_VERSION
	.align		4
        /*0000*/ 	.byte	0x04, 0x37
        /*0002*/ 	.short	(.L_10 - .L_9)
.L_9:
        /*0004*/ 	.word	0x0000007c


	//----- nvinfo : EIATTR_KPARAM_INFO
	.align		4
.L_10:
        /*0008*/ 	.byte	0x04, 0x17
        /*000a*/ 	.short	(.L_12 - .L_11)
.L_11:
        /*000c*/ 	.word	0x00000000
        /*0010*/ 	.short	0x0003
        /*0012*/ 	.short	0x0018
        /*0014*/ 	.byte	0x00, 0xf0, 0x11, 0x00


	//----- nvinfo : EIATTR_KPARAM_INFO
	.align		4
.L_12:
        /*0018*/ 	.byte	0x04, 0x17
        /*001a*/ 	.short	(.L_14 - .L_13)
.L_13:
        /*001c*/ 	.word	0x00000000
        /*0020*/ 	.short	0x0002
        /*0022*/ 	.short	0x0010
        /*0024*/ 	.byte	0x00, 0xf4, 0x21, 0x00


	//----- nvinfo : EIATTR_KPARAM_INFO
	.align		4
.L_14:
        /*0028*/ 	.byte	0x04, 0x17
        /*002a*/ 	.short	(.L_16 - .L_15)
.L_15:
        /*002c*/ 	.word	0x00000000
        /*0030*/ 	.short	0x0001
        /*0032*/ 	.short	0x0008
        /*0034*/ 	.byte	0x00, 0xf4, 0x21, 0x00


	//----- nvinfo : EIATTR_KPARAM_INFO
	.align		4
.L_16:
        /*0038*/ 	.byte	0x04, 0x17
        /*003a*/ 	.short	(.L_18 - .L_17)
.L_17:
        /*003c*/ 	.word	0x00000000
        /*0040*/ 	.short	0x0000
        /*0042*/ 	.short	0x0000
        /*0044*/ 	.byte	0x00, 0xf4, 0x21, 0x00


	//----- nvinfo : EIATTR_SPARSE_MMA_MASK
	.align		4
.L_18:
        /*0048*/ 	.byte	0x03, 0x50
        /*004a*/ 	.short	0x0000


	//----- nvinfo : EIATTR_MAXREG_COUNT
	.align		4
        /*004c*/ 	.byte	0x03, 0x1b
        /*004e*/ 	.short	0x00ff


	//----- nvinfo : EIATTR_COOP_GROUP_MASK_REGIDS
	.align		4
        /*0050*/ 	.byte	0x04, 0x29
        /*0052*/ 	.short	(.L_20 - .L_19)


	//   ....[0]....
.L_19:
        /*0054*/ 	.word	0xffffffff


	//   ....[1]....
        /*0058*/ 	.word	0xffffffff


	//   ....[2]....
        /*005c*/ 	.word	0xffffffff


	//   ....[3]....
        /*0060*/ 	.word	0xffffffff


	//   ....[4]....
        /*0064*/ 	.word	0xffffffff


	//   ....[5]....
        /*0068*/ 	.word	0xffffffff


	//----- nvinfo : EIATTR_COOP_GROUP_INSTR_OFFSETS
	.align		4
.L_20:
        /*006c*/ 	.byte	0x04, 0x28
        /*006e*/ 	.short	(.L_22 - .L_21)


	//   ....[0]....
.L_21:
        /*0070*/ 	.word	0x00000da0


	//   ....[1]....
        /*0074*/ 	.word	0x00000dc0


	//   ....[2]....
        /*0078*/ 	.word	0x00000de0


	//   ....[3]....
        /*007c*/ 	.word	0x00000e00


	//   ....[4]....
        /*0080*/ 	.word	0x00000e40


	//   ....[5]....
        /*0084*/ 	.word	0x00000f10


	//----- nvinfo : EIATTR_EXIT_INSTR_OFFSETS
	.align		4
.L_22:
        /*0088*/ 	.byte	0x04, 0x1c
        /*008a*/ 	.short	(.L_24 - .L_23)


	//   ....[0]....
.L_23:
        /*008c*/ 	.word	0x00000ff0


	//   ....[1]....
        /*0090*/ 	.word	0x00001070


	//----- nvinfo : EIATTR_REQNTID
	.align		4
.L_24:
        /*0094*/ 	.byte	0x04, 0x10
        /*0096*/ 	.short	(.L_26 - .L_25)
.L_25:
        /*0098*/ 	.word	0x00000040
        /*009c*/ 	.word	0x00000001
        /*00a0*/ 	.word	0x00000001


	//----- nvinfo : EIATTR_CBANK_PARAM_SIZE
	.align		4
.L_26:
        /*00a4*/ 	.byte	0x03, 0x19
        /*00a6*/ 	.short	0x001c


	//----- nvinfo : EIATTR_PARAM_CBANK
	.align		4
        /*00a8*/ 	.byte	0x04, 0x0a
        /*00aa*/ 	.short	(.L_28 - .L_27)
	.align		4
.L_27:
        /*00ac*/ 	.word	index@(.nv.constant0.triton_per_fused__log_softmax_div_exp_mean_mul_neg_pow_rsub_sum_1)
        /*00b0*/ 	.short	0x0210
        /*00b2*/ 	.short	0x001c


	//----- nvinfo : EIATTR_SW_WAR
	.align		4
.L_28:
        /*00b4*/ 	.byte	0x04, 0x36
        /*00b6*/ 	.short	(.L_30 - .L_29)
.L_29:
        /*00b8*/ 	.word	0x00000008
.L_30:


//--------------------- .nv.callgraph             --------------------------
	.section	.nv.callgraph,"",@"SHT_CUDA_CALLGRAPH"
	.align	4
	.sectionentsize	8
	.align		4
        /*0000*/ 	.word	0x00000000
	.align		4
        /*0004*/ 	.word	0xffffffff
	.align		4
        /*0008*/ 	.word	0x00000000
	.align		4
        /*000c*/ 	.word	0xfffffffe
	.align		4
        /*0010*/ 	.word	0x00000000
	.align		4
        /*0014*/ 	.word	0xfffffffd
	.align		4
        /*0018*/ 	.word	0x00000000
	.align		4
        /*001c*/ 	.word	0xfffffffc


//--------------------- .nv.constant4             --------------------------
	.section	.nv.constant4,"a",@progbits
	.align	8
	.align		8
.nv.constant4:
        /*0000*/ 	.dword	_$_str


//--------------------- .text.triton_per_fused__log_softmax_div_exp_mean_mul_neg_pow_rsub_sum_1 --------------------------
	.section	.text.triton_per_fused__log_softmax_div_exp_mean_mul_neg_pow_rsub_sum_1,"ax",@progbits
	.sectionflags	@"SHF_BARRIERS=1"
	.align	128
        .global         triton_per_fused__log_softmax_div_exp_mean_mul_neg_pow_rsub_sum_1
        .type           triton_per_fused__log_softmax_div_exp_mean_mul_neg_pow_rsub_sum_1,@function
        .size           triton_per_fused__log_softmax_div_exp_mean_mul_neg_pow_rsub_sum_1,(.L_x_1 - triton_per_fused__log_softmax_div_exp_mean_mul_neg_pow_rsub_sum_1)
        .other          triton_per_fused__log_softmax_div_exp_mean_mul_neg_pow_rsub_sum_1,@"STO_CUDA_ENTRY STV_DEFAULT"
triton_per_fused__log_softmax_div_exp_mean_mul_neg_pow_rsub_sum_1:
.text.triton_per_fused__log_softmax_div_exp_mean_mul_neg_pow_rsub_sum_1:
[----:B------:R-:W0:Y:S01]  /*0000*/  LDC R1, c[0x0][0x28] ;  /* 0x00000a00ff017b82 */ /* 0x000e220000000800 */
[----:B------:R-:W1:Y:S07]  /*0010*/  S2R R0, SR_TID.X ;  /* 0x0000000000007919 */ /* 0x000e6e0000002100 */
[----:B------:R-:W2:Y:S01]  /*0020*/  LDC.64 R20, c[0x0][0x218] ;  /* 0x00008600ff147b82 */ /* 0x000ea20000000a00 */
[----:B------:R-:W-:-:S07]  /*0030*/  ULDC.64 UR6, c[0x0][0x208] ;  /* 0x0000820000067ab9 */ /* 0x000fce0000000a00 */
[----:B------:R-:W3:Y:S01]  /*0040*/  LDC.64 R24, c[0x0][0x220] ;  /* 0x00008800ff187b82 */ /* 0x000ee20000000a00 */
[----:B-1----:R-:W-:-:S04]  /*0050*/  SHF.L.U32 R2, R0, 0x2, RZ ;  /* 0x0000000200027819 */ /* 0x002fc800000006ff */
[----:B------:R-:W-:-:S05]  /*0060*/  LOP3.LUT R23, R2, 0xcc, RZ, 0xc0, !PT ;  /* 0x000000cc02177812 */ /* 0x000fca00078ec0ff */
[----:B--2---:R-:W-:-:S05]  /*0070*/  IMAD.WIDE.U32 R22, R23, 0x4, R20 ;  /* 0x0000000417167825 */ /* 0x004fca00078e0014 */
[----:B------:R-:W2:Y:S04]  /*0080*/  LDG.E.EL.128 R8, desc[UR6][R22.64+0x40] ;  /* 0x0000400616087981 */ /* 0x000ea8000c2e1d00 */
[----:B------:R-:W4:Y:S04]  /*0090*/  LDG.E.EL.128 R4, desc[UR6][R22.64] ;  /* 0x0000000616047981 */ /* 0x000f28000c2e1d00 */
[----:B------:R-:W5:Y:S04]  /*00a0*/  LDG.E.EL.128 R16, desc[UR6][R22.64+0xc0] ;  /* 0x0000c00616107981 */ /* 0x000f68000c2e1d00 */
[----:B------:R-:W5:Y:S01]  /*00b0*/  LDG.E.EL.128 R12, desc[UR6][R22.64+0x80] ;  /* 0x00008006160c7981 */ /* 0x000f62000c2e1d00 */
[----:B------:R-:W-:-:S05]  /*00c0*/  LOP3.LUT R29, R2, 0xfc, RZ, 0xc0, !PT ;  /* 0x000000fc021d7812 */ /* 0x000fca00078ec0ff */
[----:B------:R-:W-:-:S04]  /*00d0*/  IMAD.WIDE.U32 R20, R29, 0x4, R20 ;  /* 0x000000041d147825 */ /* 0x000fc800078e0014 */
[----:B---3--:R-:W-:Y:S02]  /*00e0*/  IMAD.WIDE.U32 R24, R29, 0x4, R24 ;  /* 0x000000041d187825 */ /* 0x008fe400078e0018 */
[----:B------:R-:W3:Y:S02]  /*00f0*/  LDG.E.128 R20, desc[UR6][R20.64] ;  /* 0x0000000614147981 */ /* 0x000ee4000c1e1d00 */
[----:B--2---:R-:W-:Y:S01]  /*0100*/  FMUL R8, R8, 1.4426950216293334961 ;  /* 0x3fb8aa3b08087820 */ /* 0x004fe20000400000 */
[----:B----4-:R-:W-:-:S04]  /*0110*/  FMUL R28, R4, 1.4426950216293334961 ;  /* 0x3fb8aa3b041c7820 */ /* 0x010fc80000400000 */
[----:B------:R-:W-:Y:S02]  /*0120*/  FSETP.GEU.AND P1, PT, R8, -126, PT ;  /* 0xc2fc00000800780b */ /* 0x000fe40003f2e000 */
[----:B------:R-:W-:-:S11]  /*0130*/  FSETP.GEU.AND P0, PT, R28, -126, PT ;  /* 0xc2fc00001c00780b */ /* 0x000fd60003f0e000 */
[----:B------:R-:W-:Y:S02]  /*0140*/  @!P1 FMUL R8, R8, 0.5 ;  /* 0x3f00000008089820 */ /* 0x000fe40000400000 */
[----:B------:R-:W-:Y:S02]  /*0150*/  @!P0 FMUL R28, R28, 0.5 ;  /* 0x3f0000001c1c8820 */ /* 0x000fe40000400000 */
[----:B------:R-:W1:Y:S08]  /*0160*/  MUFU.EX2 R27, R8 ;  /* 0x00000008001b7308 */ /* 0x000e700000000800 */
[----:B------:R-:W2:Y:S01]  /*0170*/  MUFU.EX2 R4, R28 ;  /* 0x0000001c00047308 */ /* 0x000ea20000000800 */
[----:B-1----:R-:W-:Y:S01]  /*0180*/  @!P1 FMUL R27, R27, R27 ;  /* 0x0000001b1b1b9220 */ /* 0x002fe20000400000 */
[----:B--2---:R-:W-:-:S04]  /*0190*/  @!P0 FMUL R4, R4, R4 ;  /* 0x0000000404048220 */ /* 0x004fc80000400000 */
[----:B------:R-:W-:Y:S02]  /*01a0*/  FADD R4, R4, R27 ;  /* 0x0000001b04047221 */ /* 0x000fe40000000000 */
[----:B------:R-:W2:Y:S01]  /*01b0*/  LDG.E.128 R24, desc[UR6][R24.64] ;  /* 0x0000000618187981 */ /* 0x000ea2000c1e1d00 */
[----:B------:R-:W-:Y:S01]  /*01c0*/  FMUL R5, R5, 1.4426950216293334961 ;  /* 0x3fb8aa3b05057820 */ /* 0x000fe20000400000 */
[----:B------:R-:W-:-:S04]  /*01d0*/  FMUL R28, R9, 1.4426950216293334961 ;  /* 0x3fb8aa3b091c7820 */ /* 0x000fc80000400000 */
[----:B------:R-:W-:Y:S02]  /*01e0*/  FSETP.GEU.AND P0, PT, R5, -126, PT ;  /* 0xc2fc00000500780b */ /* 0x000fe40003f0e000 */
[----:B------:R-:W-:-:S11]  /*01f0*/  FSETP.GEU.AND P1, PT, R28, -126, PT ;  /* 0xc2fc00001c00780b */ /* 0x000fd60003f2e000 */
[----:B------:R-:W-:Y:S02]  /*0200*/  @!P0 FMUL R5, R5, 0.5 ;  /* 0x3f00000005058820 */ /* 0x000fe40000400000 */
[----:B------:R-:W-:Y:S02]  /*0210*/  @!P1 FMUL R28, R28, 0.5 ;  /* 0x3f0000001c1c9820 */ /* 0x000fe40000400000 */
[----:B------:R-:W1:Y:S08]  /*0220*/  MUFU.EX2 R8, R5 ;  /* 0x0000000500087308 */ /* 0x000e700000000800 */
[----:B------:R-:W4:Y:S01]  /*0230*/  MUFU.EX2 R29, R28 ;  /* 0x0000001c001d7308 */ /* 0x000f220000000800 */
[----:B------:R-:W-:Y:S01]  /*0240*/  FMUL R9, R6, 1.4426950216293334961 ;  /* 0x3fb8aa3b06097820 */ /* 0x000fe20000400000 */
[----:B-1----:R-:W-:Y:S01]  /*0250*/  @!P0 FMUL R8, R8, R8 ;  /* 0x0000000808088220 */ /* 0x002fe20000400000 */
[----:B-----5:R-:W-:Y:S01]  /*0260*/  FMUL R12, R12, 1.4426950216293334961 ;  /* 0x3fb8aa3b0c0c7820 */ /* 0x020fe20000400000 */
[----:B----4-:R-:W-:-:S04]  /*0270*/  @!P1 FMUL R29, R29, R29 ;  /* 0x0000001d1d1d9220 */ /* 0x010fc80000400000 */
[----:B------:R-:W-:Y:S01]  /*0280*/  FADD R6, R8, R29 ;  /* 0x0000001d08067221 */ /* 0x000fe20000000000 */
[----:B------:R-:W-:Y:S01]  /*0290*/  FMUL R8, R16, 1.4426950216293334961 ;  /* 0x3fb8aa3b10087820 */ /* 0x000fe20000400000 */
[----:B------:R-:W-:Y:S01]  /*02a0*/  FMUL R16, R13, 1.4426950216293334961 ;  /* 0x3fb8aa3b0d107820 */ /* 0x000fe20000400000 */
[----:B------:R-:W-:Y:S01]  /*02b0*/  FSETP.GEU.AND P6, PT, R9, -126, PT ;  /* 0xc2fc00000900780b */ /* 0x000fe20003fce000 */
[----:B------:R-:W-:Y:S01]  /*02c0*/  FMUL R17, R17, 1.4426950216293334961 ;  /* 0x3fb8aa3b11117820 */ /* 0x000fe20000400000 */
[----:B------:R-:W-:Y:S02]  /*02d0*/  FSETP.GEU.AND P1, PT, R12, -126, PT ;  /* 0xc2fc00000c00780b */ /* 0x000fe40003f2e000 */
[----:B------:R-:W-:Y:S02]  /*02e0*/  FSETP.GEU.AND P0, PT, R16, -126, PT ;  /* 0xc2fc00001000780b */ /* 0x000fe40003f0e000 */
[----:B------:R-:W-:Y:S02]  /*02f0*/  FSETP.GEU.AND P3, PT, R8, -126, PT ;  /* 0xc2fc00000800780b */ /* 0x000fe40003f6e000 */
[----:B------:R-:W-:-:S05]  /*0300*/  FSETP.GEU.AND P2, PT, R17, -126, PT ;  /* 0xc2fc00001100780b */ /* 0x000fca0003f4e000 */
[----:B------:R-:W-:Y:S02]  /*0310*/  @!P6 FMUL R9, R9, 0.5 ;  /* 0x3f0000000909e820 */ /* 0x000fe40000400000 */
[----:B------:R-:W-:Y:S02]  /*0320*/  @!P1 FMUL R12, R12, 0.5 ;  /* 0x3f0000000c0c9820 */ /* 0x000fe40000400000 */
[----:B------:R-:W-:Y:S01]  /*0330*/  @!P0 FMUL R16, R16, 0.5 ;  /* 0x3f00000010108820 */ /* 0x000fe20000400000 */
[----:B------:R-:W-:Y:S01]  /*0340*/  MUFU.EX2 R5, R9 ;  /* 0x0000000900057308 */ /* 0x000fe20000000800 */
[----:B------:R-:W-:Y:S02]  /*0350*/  @!P3 FMUL R8, R8, 0.5 ;  /* 0x3f0000000808b820 */ /* 0x000fe40000400000 */
[----:B------:R-:W-:Y:S01]  /*0360*/  @!P2 FMUL R17, R17, 0.5 ;  /* 0x3f0000001111a820 */ /* 0x000fe20000400000 */
[----:B------:R-:W-:-:S04]  /*0370*/  FMUL R10, R10, 1.4426950216293334961 ;  /* 0x3fb8aa3b0a0a7820 */ /* 0x000fc80000400000 */
[----:B------:R-:W1:Y:S08]  /*0380*/  MUFU.EX2 R13, R12 ;  /* 0x0000000c000d7308 */ /* 0x000e700000000800 */
[----:B------:R-:W4:Y:S01]  /*0390*/  MUFU.EX2 R9, R16 ;  /* 0x0000001000097308 */ /* 0x000f220000000800 */
[----:B------:R-:W-:-:S07]  /*03a0*/  FSETP.GEU.AND P5, PT, R10, -126, PT ;  /* 0xc2fc00000a00780b */ /* 0x000fce0003fae000 */
[----:B------:R-:W5:Y:S01]  /*03b0*/  MUFU.EX2 R8, R8 ;  /* 0x0000000800087308 */ /* 0x000f620000000800 */
[----:B------:R-:W-:-:S07]  /*03c0*/  FMUL R14, R14, 1.4426950216293334961 ;  /* 0x3fb8aa3b0e0e7820 */ /* 0x000fce0000400000 */
[----:B------:R-:W3:Y:S01]  /*03d0*/  MUFU.EX2 R12, R17 ;  /* 0x00000011000c7308 */ /* 0x000ee20000000800 */
[----:B-1----:R-:W-:Y:S01]  /*03e0*/  @!P1 FMUL R13, R13, R13 ;  /* 0x0000000d0d0d9220 */ /* 0x002fe20000400000 */
[----:B----4-:R-:W-:Y:S01]  /*03f0*/  @!P0 FMUL R9, R9, R9 ;  /* 0x0000000909098220 */ /* 0x010fe20000400000 */
[----:B------:R-:W-:Y:S01]  /*0400*/  FSETP.GEU.AND P1, PT, R14, -126, PT ;  /* 0xc2fc00000e00780b */ /* 0x000fe20003f2e000 */
[----:B------:R-:W-:Y:S01]  /*0410*/  FMUL R18, R18, 1.4426950216293334961 ;  /* 0x3fb8aa3b12127820 */ /* 0x000fe20000400000 */
[----:B------:R-:W-:Y:S01]  /*0420*/  FADD R13, R4, R13 ;  /* 0x0000000d040d7221 */ /* 0x000fe20000000000 */
[----:B------:R-:W-:Y:S01]  /*0430*/  FADD R9, R6, R9 ;  /* 0x0000000906097221 */ /* 0x000fe20000000000 */
[----:B-----5:R-:W-:Y:S01]  /*0440*/  @!P3 FMUL R8, R8, R8 ;  /* 0x000000080808b220 */ /* 0x020fe20000400000 */
[----:B------:R-:W-:Y:S01]  /*0450*/  @!P5 FMUL R10, R10, 0.5 ;  /* 0x3f0000000a0ad820 */ /* 0x000fe20000400000 */
[----:B------:R-:W-:Y:S02]  /*0460*/  FSETP.GEU.AND P4, PT, R18, -126, PT ;  /* 0xc2fc00001200780b */ /* 0x000fe40003f8e000 */
[----:B------:R-:W-:Y:S01]  /*0470*/  FADD R4, R13, R8 ;  /* 0x000000080d047221 */ /* 0x000fe20000000000 */
[----:B0--3--:R-:W-:Y:S01]  /*0480*/  @!P2 FMUL R12, R12, R12 ;  /* 0x0000000c0c0ca220 */ /* 0x009fe20000400000 */
[----:B------:R-:W-:-:S03]  /*0490*/  FMUL R13, R7, 1.4426950216293334961 ;  /* 0x3fb8aa3b070d7820 */ /* 0x000fc60000400000 */
[----:B------:R-:W-:Y:S01]  /*04a0*/  FADD R6, R9, R12 ;  /* 0x0000000c09067221 */ /* 0x000fe20000000000 */
[----:B------:R-:W-:Y:S01]  /*04b0*/  FMUL R11, R11, 1.4426950216293334961 ;  /* 0x3fb8aa3b0b0b7820 */ /* 0x000fe20000400000 */
[----:B------:R-:W-:Y:S01]  /*04c0*/  @!P6 FMUL R5, R5, R5 ;  /* 0x000000050505e220 */ /* 0x000fe20000400000 */
[----:B------:R-:W0:Y:S01]  /*04d0*/  MUFU.EX2 R10, R10 ;  /* 0x0000000a000a7308 */ /* 0x000e220000000800 */
[----:B------:R-:W-:Y:S01]  /*04e0*/  @!P1 FMUL R14, R14, 0.5 ;  /* 0x3f0000000e0e9820 */ /* 0x000fe20000400000 */
[----:B------:R-:W-:Y:S02]  /*04f0*/  FSETP.GEU.AND P6, PT, R6, 1.175494350822287508e-38, PT ;  /* 0x008000000600780b */ /* 0x000fe40003fce000 */
[----:B------:R-:W-:Y:S02]  /*0500*/  FSETP.GEU.AND P2, PT, R13, -126, PT ;  /* 0xc2fc00000d00780b */ /* 0x000fe40003f4e000 */
[----:B------:R-:W-:Y:S02]  /*0510*/  FSETP.GEU.AND P3, PT, R11, -126, PT ;  /* 0xc2fc00000b00780b */ /* 0x000fe40003f6e000 */
[----:B------:R-:W1:Y:S01]  /*0520*/  MUFU.EX2 R7, R14 ;  /* 0x0000000e00077308 */ /* 0x000e620000000800 */
[----:B------:R-:W-:Y:S01]  /*0530*/  @!P4 FMUL R18, R18, 0.5 ;  /* 0x3f0000001212c820 */ /* 0x000fe20000400000 */
[----:B------:R-:W-:-:S05]  /*0540*/  FMUL R15, R15, 1.4426950216293334961 ;  /* 0x3fb8aa3b0f0f7820 */ /* 0x000fca0000400000 */
[----:B------:R-:W-:Y:S01]  /*0550*/  @!P6 FMUL R6, R6, 8388608 ;  /* 0x4b0000000606e820 */ /* 0x000fe20000400000 */
[----:B------:R-:W3:Y:S01]  /*0560*/  MUFU.EX2 R8, R18 ;  /* 0x0000001200087308 */ /* 0x000ee20000000800 */
[----:B------:R-:W-:Y:S01]  /*0570*/  @!P2 FMUL R13, R13, 0.5 ;  /* 0x3f0000000d0da820 */ /* 0x000fe20000400000 */
[----:B0-----:R-:W-:Y:S01]  /*0580*/  @!P5 FMUL R10, R10, R10 ;  /* 0x0000000a0a0ad220 */ /* 0x001fe20000400000 */
[----:B------:R-:W-:Y:S01]  /*0590*/  FSETP.GEU.AND P5, PT, R15, -126, PT ;  /* 0xc2fc00000f00780b */ /* 0x000fe20003fae000 */
[----:B------:R-:W-:Y:S01]  /*05a0*/  @!P3 FMUL R11, R11, 0.5 ;  /* 0x3f0000000b0bb820 */ /* 0x000fe20000400000 */
[----:B------:R-:W-:Y:S01]  /*05b0*/  IADD3 R9, R6, -0x3f2aaaab, RZ ;  /* 0xc0d5555506097810 */ /* 0x000fe20007ffe0ff */
[----:B------:R-:W-:Y:S01]  /*05c0*/  FMUL R19, R19, 1.4426950216293334961 ;  /* 0x3fb8aa3b13137820 */ /* 0x000fe20000400000 */
[----:B------:R-:W-:Y:S01]  /*05d0*/  FADD R10, R5, R10 ;  /* 0x0000000a050a7221 */ /* 0x000fe20000000000 */
[----:B------:R-:W0:Y:S01]  /*05e0*/  MUFU.EX2 R13, R13 ;  /* 0x0000000d000d7308 */ /* 0x000e220000000800 */
[----:B-1----:R-:W-:Y:S01]  /*05f0*/  @!P1 FMUL R7, R7, R7 ;  /* 0x0000000707079220 */ /* 0x002fe20000400000 */
[----:B------:R-:W-:-:S02]  /*0600*/  LOP3.LUT R9, R9, 0xff800000, RZ, 0xc0, !PT ;  /* 0xff80000009097812 */ /* 0x000fc400078ec0ff */
[----:B------:R-:W-:Y:S01]  /*0610*/  FSETP.GEU.AND P1, PT, R19, -126, PT ;  /* 0xc2fc00001300780b */ /* 0x000fe20003f2e000 */
[----:B------:R-:W-:-:S03]  /*0620*/  FADD R17, R10, R7 ;  /* 0x000000070a117221 */ /* 0x000fc60000000000 */
[----:B------:R1:W4:Y:S01]  /*0630*/  MUFU.EX2 R14, R11 ;  /* 0x0000000b000e7308 */ /* 0x0003220000000800 */
[----:B------:R-:W-:Y:S01]  /*0640*/  HFMA2.MMA R7, -RZ, RZ, 1.5048828125, 33.21875 ;  /* 0x3e055027ff077435 */ /* 0x000fe200000001ff */
[----:B------:R-:W-:Y:S01]  /*0650*/  IADD3 R12, R6, -R9, RZ ;  /* 0x80000009060c7210 */ /* 0x000fe20007ffe0ff */
[----:B---3--:R-:W-:Y:S01]  /*0660*/  @!P4 FMUL R8, R8, R8 ;  /* 0x000000080808c220 */ /* 0x008fe20000400000 */
[----:B------:R-:W-:Y:S01]  /*0670*/  FSETP.GEU.AND P0, PT, R4, 1.175494350822287508e-38, PT ;  /* 0x008000000400780b */ /* 0x000fe20003f0e000 */
[----:B------:R-:W-:Y:S02]  /*0680*/  @!P5 FMUL R15, R15, 0.5 ;  /* 0x3f0000000f0fd820 */ /* 0x000fe40000400000 */
[----:B------:R-:W-:Y:S01]  /*0690*/  FADD R12, R12, -1 ;  /* 0xbf8000000c0c7421 */ /* 0x000fe20000000000 */
[----:B------:R-:W-:Y:S01]  /*06a0*/  FADD R8, R17, R8 ;  /* 0x0000000811087221 */ /* 0x000fe20000000000 */
[----:B0-----:R-:W-:Y:S02]  /*06b0*/  @!P2 FMUL R13, R13, R13 ;  /* 0x0000000d0d0da220 */ /* 0x001fe40000400000 */
[----:B------:R-:W0:Y:S01]  /*06c0*/  MUFU.EX2 R15, R15 ;  /* 0x0000000f000f7308 */ /* 0x000e220000000800 */
[----:B-1----:R-:W-:Y:S01]  /*06d0*/  FFMA.FTZ R11, R12, -R7, 0.14084610342979431152 ;  /* 0x3e1039f60c0b7423 */ /* 0x002fe20000010807 */
[----:B------:R-:W-:Y:S01]  /*06e0*/  FSETP.GEU.AND P2, PT, R8, 1.175494350822287508e-38, PT ;  /* 0x008000000800780b */ /* 0x000fe20003f4e000 */
[----:B------:R-:W-:Y:S01]  /*06f0*/  @!P1 FMUL R19, R19, 0.5 ;  /* 0x3f00000013139820 */ /* 0x000fe20000400000 */
[----:B----4-:R-:W-:Y:S01]  /*0700*/  @!P3 FMUL R14, R14, R14 ;  /* 0x0000000e0e0eb220 */ /* 0x010fe20000400000 */
[----:B------:R-:W-:Y:S01]  /*0710*/  FFMA.FTZ R11, R12, R11, -0.12148627638816833496 ;  /* 0xbdf8cdcc0c0b7423 */ /* 0x000fe2000001000b */
[----:B------:R-:W-:-:S02]  /*0720*/  @!P0 FMUL R4, R4, 8388608 ;  /* 0x4b00000004048820 */ /* 0x000fc40000400000 */
[----:B------:R-:W-:Y:S02]  /*0730*/  FADD R14, R13, R14 ;  /* 0x0000000e0d0e7221 */ /* 0x000fe40000000000 */
[----:B------:R-:W1:Y:S01]  /*0740*/  MUFU.EX2 R13, R19 ;  /* 0x00000013000d7308 */ /* 0x000e620000000800 */
[----:B------:R-:W-:Y:S01]  /*0750*/  FFMA.FTZ R11, R12, R11, 0.13980610668659210205 ;  /* 0x3e0f29550c0b7423 */ /* 0x000fe2000001000b */
[----:B------:R-:W-:-:S03]  /*0760*/  IADD3 R5, R4, -0x3f2aaaab, RZ ;  /* 0xc0d5555504057810 */ /* 0x000fc60007ffe0ff */
[----:B------:R-:W-:Y:S01]  /*0770*/  FFMA.FTZ R11, R12, R11, -0.16684235632419586182 ;  /* 0xbe2ad8b90c0b7423 */ /* 0x000fe2000001000b */
[----:B------:R-:W-:Y:S01]  /*0780*/  LOP3.LUT R5, R5, 0xff800000, RZ, 0xc0, !PT ;  /* 0xff80000005057812 */ /* 0x000fe200078ec0ff */
[----:B0-----:R-:W-:Y:S01]  /*0790*/  @!P5 FMUL R15, R15, R15 ;  /* 0x0000000f0f0fd220 */ /* 0x001fe20000400000 */
[----:B------:R-:W-:Y:S01]  /*07a0*/  @!P2 FMUL R8, R8, 8388608 ;  /* 0x4b0000000808a820 */ /* 0x000fe20000400000 */
[----:B------:R-:W-:Y:S01]  /*07b0*/  FFMA.FTZ R11, R12, R11, 0.20012299716472625732 ;  /* 0x3e4ced0b0c0b7423 */ /* 0x000fe2000001000b */
[----:B------:R-:W-:Y:S01]  /*07c0*/  IADD3 R10, R4, -R5, RZ ;  /* 0x80000005040a7210 */ /* 0x000fe20007ffe0ff */
[----:B------:R-:W-:Y:S02]  /*07d0*/  FADD R14, R14, R15 ;  /* 0x0000000f0e0e7221 */ /* 0x000fe40000000000 */
[----:B------:R-:W-:Y:S01]  /*07e0*/  IADD3 R16, R8, -0x3f2aaaab, RZ ;  /* 0xc0d5555508107810 */ /* 0x000fe20007ffe0ff */
[----:B------:R-:W-:Y:S01]  /*07f0*/  FFMA.FTZ R15, R12, R11, -0.24999669194221496582 ;  /* 0xbe7fff220c0f7423 */ /* 0x000fe2000001000b */
[----:B-1----:R-:W-:Y:S01]  /*0800*/  @!P1 FMUL R13, R13, R13 ;  /* 0x0000000d0d0d9220 */ /* 0x002fe20000400000 */
[----:B------:R-:W-:Y:S01]  /*0810*/  FADD R10, R10, -1 ;  /* 0xbf8000000a0a7421 */ /* 0x000fe20000000000 */
[----:B------:R-:W-:Y:S01]  /*0820*/  LOP3.LUT R11, R16, 0xff800000, RZ, 0xc0, !PT ;  /* 0xff800000100b7812 */ /* 0x000fe200078ec0ff */
[----:B------:R-:W-:Y:S01]  /*0830*/  FFMA.FTZ R15, R12, R15, 0.33333182334899902344 ;  /* 0x3eaaaa780c0f7423 */ /* 0x000fe2000001000f */
[----:B------:R-:W-:Y:S01]  /*0840*/  FADD R13, R14, R13 ;  /* 0x0000000d0e0d7221 */ /* 0x000fe20000000000 */
[----:B------:R-:W-:Y:S01]  /*0850*/  FFMA.FTZ R17, R10, -R7, 0.14084610342979431152 ;  /* 0x3e1039f60a117423 */ /* 0x000fe20000010807 */
[----:B------:R-:W-:Y:S01]  /*0860*/  IADD3 R18, R8, -R11, RZ ;  /* 0x8000000b08127210 */ /* 0x000fe20007ffe0ff */
[----:B------:R-:W-:-:S02]  /*0870*/  FFMA.FTZ R15, R12, R15, -0.5 ;  /* 0xbf0000000c0f7423 */ /* 0x000fc4000001000f */
[----:B------:R-:W-:Y:S01]  /*0880*/  FSETP.GEU.AND P3, PT, R13, 1.175494350822287508e-38, PT ;  /* 0x008000000d00780b */ /* 0x000fe20003f6e000 */
[----:B------:R-:W-:Y:S01]  /*0890*/  FFMA.FTZ R17, R10, R17, -0.12148627638816833496 ;  /* 0xbdf8cdcc0a117423 */ /* 0x000fe20000010011 */
[----:B------:R-:W-:Y:S01]  /*08a0*/  FMUL R15, R12, R15 ;  /* 0x0000000f0c0f7220 */ /* 0x000fe20000400000 */
[----:B------:R-:W-:Y:S02]  /*08b0*/  FADD R18, R18, -1 ;  /* 0xbf80000012127421 */ /* 0x000fe40000000000 */
[----:B------:R-:W-:Y:S01]  /*08c0*/  FFMA.FTZ R17, R10, R17, 0.13980610668659210205 ;  /* 0x3e0f29550a117423 */ /* 0x000fe20000010011 */
[----:B------:R-:W-:Y:S01]  /*08d0*/  FFMA.FTZ R12, R12, R15, R12 ;  /* 0x0000000f0c0c7223 */ /* 0x000fe2000001000c */
[----:B------:R-:W-:Y:S02]  /*08e0*/  FFMA.FTZ R15, R18, -R7, 0.14084610342979431152 ;  /* 0x3e1039f6120f7423 */ /* 0x000fe40000010807 */
[----:B------:R-:W-:Y:S02]  /*08f0*/  FFMA.FTZ R17, R10, R17, -0.16684235632419586182 ;  /* 0xbe2ad8b90a117423 */ /* 0x000fe40000010011 */
[----:B------:R-:W-:-:S02]  /*0900*/  FFMA.FTZ R15, R18, R15, -0.12148627638816833496 ;  /* 0xbdf8cdcc120f7423 */ /* 0x000fc4000001000f */
[----:B------:R-:W-:Y:S01]  /*0910*/  @!P3 FMUL R13, R13, 8388608 ;  /* 0x4b0000000d0db820 */ /* 0x000fe20000400000 */
[----:B------:R-:W-:Y:S01]  /*0920*/  FFMA.FTZ R17, R10, R17, 0.20012299716472625732 ;  /* 0x3e4ced0b0a117423 */ /* 0x000fe20000010011 */
[----:B------:R-:W-:-:S03]  /*0930*/  FFMA.FTZ R15, R18, R15, 0.13980610668659210205 ;  /* 0x3e0f2955120f7423 */ /* 0x000fc6000001000f */
[----:B------:R-:W-:Y:S01]  /*0940*/  FFMA.FTZ R17, R10, R17, -0.24999669194221496582 ;  /* 0xbe7fff220a117423 */ /* 0x000fe20000010011 */
[----:B------:R-:W-:Y:S01]  /*0950*/  IADD3 R16, R13, -0x3f2aaaab, RZ ;  /* 0xc0d555550d107810 */ /* 0x000fe20007ffe0ff */
[----:B------:R-:W-:Y:S02]  /*0960*/  FFMA.FTZ R15, R18, R15, -0.16684235632419586182 ;  /* 0xbe2ad8b9120f7423 */ /* 0x000fe4000001000f */
[----:B------:R-:W-:Y:S01]  /*0970*/  FFMA.FTZ R17, R10, R17, 0.33333182334899902344 ;  /* 0x3eaaaa780a117423 */ /* 0x000fe20000010011 */
[----:B------:R-:W-:Y:S01]  /*0980*/  LOP3.LUT R16, R16, 0xff800000, RZ, 0xc0, !PT ;  /* 0xff80000010107812 */ /* 0x000fe200078ec0ff */
[----:B------:R-:W-:Y:S02]  /*0990*/  FFMA.FTZ R15, R18, R15, 0.20012299716472625732 ;  /* 0x3e4ced0b120f7423 */ /* 0x000fe4000001000f */
[----:B------:R-:W-:Y:S01]  /*09a0*/  FFMA.FTZ R17, R10, R17, -0.5 ;  /* 0xbf0000000a117423 */ /* 0x000fe20000010011 */
[----:B------:R-:W-:Y:S01]  /*09b0*/  IADD3 R14, R13, -R16, RZ ;  /* 0x800000100d0e7210 */ /* 0x000fe20007ffe0ff */
[----:B------:R-:W-:-:S02]  /*09c0*/  FFMA.FTZ R15, R18, R15, -0.24999669194221496582 ;  /* 0xbe7fff22120f7423 */ /* 0x000fc4000001000f */
[----:B------:R-:W-:Y:S02]  /*09d0*/  FMUL R17, R10, R17 ;  /* 0x000000110a117220 */ /* 0x000fe40000400000 */
[----:B------:R-:W-:Y:S01]  /*09e0*/  FFMA.FTZ R15, R18, R15, 0.33333182334899902344 ;  /* 0x3eaaaa78120f7423 */ /* 0x000fe2000001000f */
[----:B------:R-:W-:Y:S01]  /*09f0*/  FADD R14, R14, -1 ;  /* 0xbf8000000e0e7421 */ /* 0x000fe20000000000 */
[----:B------:R-:W-:Y:S02]  /*0a00*/  FFMA.FTZ R10, R10, R17, R10 ;  /* 0x000000110a0a7223 */ /* 0x000fe4000001000a */
[----:B------:R-:W-:Y:S01]  /*0a10*/  FFMA.FTZ R15, R18, R15, -0.5 ;  /* 0xbf000000120f7423 */ /* 0x000fe2000001000f */
[----:B------:R-:W-:-:S03]  /*0a20*/  FFMA.FTZ R17, R14, -R7, 0.14084610342979431152 ;  /* 0x3e1039f60e117423 */ /* 0x000fc60000010807 */
[----:B------:R-:W-:Y:S01]  /*0a30*/  FMUL R15, R18, R15 ;  /* 0x0000000f120f7220 */ /* 0x000fe20000400000 */
[----:B------:R-:W-:-:S03]  /*0a40*/  FFMA.FTZ R17, R14, R17, -0.12148627638816833496 ;  /* 0xbdf8cdcc0e117423 */ /* 0x000fc60000010011 */
[----:B------:R-:W-:Y:S01]  /*0a50*/  FFMA.FTZ R7, R18, R15, R18 ;  /* 0x0000000f12077223 */ /* 0x000fe20000010012 */
[C---:B------:R-:W-:Y:S01]  /*0a60*/  FFMA.FTZ R17, R14.reuse, R17, 0.13980610668659210205 ;  /* 0x3e0f29550e117423 */ /* 0x040fe20000010011 */
[----:B------:R-:W-:Y:S02]  /*0a70*/  I2FP.F32.S32 R18, R5 ;  /* 0x0000000500127245 */ /* 0x000fe40000201400 */
[----:B------:R-:W-:Y:S01]  /*0a80*/  FSEL R5, RZ, -23, P0 ;  /* 0xc1b80000ff057808 */ /* 0x000fe20000000000 */
[----:B------:R-:W-:-:S04]  /*0a90*/  FFMA.FTZ R17, R14, R17, -0.16684235632419586182 ;  /* 0xbe2ad8b90e117423 */ /* 0x000fc80000010011 */
[----:B------:R-:W-:Y:S01]  /*0aa0*/  FFMA.FTZ R5, R18, 1.1920928955078125e-07, R5 ;  /* 0x3400000012057823 */ /* 0x000fe20000010005 */
[----:B------:R-:W-:Y:S01]  /*0ab0*/  I2FP.F32.S32 R18, R9 ;  /* 0x0000000900127245 */ /* 0x000fe20000201400 */
[----:B------:R-:W-:Y:S01]  /*0ac0*/  FFMA.FTZ R17, R14, R17, 0.20012299716472625732 ;  /* 0x3e4ced0b0e117423 */ /* 0x000fe20000010011 */
[----:B------:R-:W-:-:S03]  /*0ad0*/  FSEL R9, RZ, -23, P6 ;  /* 0xc1b80000ff097808 */ /* 0x000fc60003000000 */
[----:B------:R-:W-:Y:S02]  /*0ae0*/  FFMA.FTZ R17, R14, R17, -0.24999669194221496582 ;  /* 0xbe7fff220e117423 */ /* 0x000fe40000010011 */
[----:B------:R-:W-:Y:S01]  /*0af0*/  FFMA.FTZ R9, R18, 1.1920928955078125e-07, R9 ;  /* 0x3400000012097823 */ /* 0x000fe20000010009 */
[----:B------:R-:W-:Y:S01]  /*0b00*/  FSEL R18, RZ, -23, P2 ;  /* 0xc1b80000ff127808 */ /* 0x000fe20001000000 */
[----:B------:R-:W-:Y:S01]  /*0b10*/  FFMA.FTZ R17, R14, R17, 0.33333182334899902344 ;  /* 0x3eaaaa780e117423 */ /* 0x000fe20000010011 */
[----:B------:R-:W-:Y:S02]  /*0b20*/  ISETP.GE.U32.AND P2, PT, R6, 0x7f800000, PT ;  /* 0x7f8000000600780c */ /* 0x000fe40003f46070 */
[----:B------:R-:W-:Y:S01]  /*0b30*/  I2FP.F32.S32 R11, R11 ;  /* 0x0000000b000b7245 */ /* 0x000fe20000201400 */
[----:B------:R-:W-:Y:S01]  /*0b40*/  FFMA.FTZ R17, R14, R17, -0.5 ;  /* 0xbf0000000e117423 */ /* 0x000fe20000010011 */
[----:B------:R-:W-:-:S03]  /*0b50*/  ISETP.GE.U32.AND P1, PT, R4, 0x7f800000, PT ;  /* 0x7f8000000400780c */ /* 0x000fc60003f26070 */
[----:B------:R-:W-:Y:S01]  /*0b60*/  FFMA.FTZ R18, R11, 1.1920928955078125e-07, R18 ;  /* 0x340000000b127823 */ /* 0x000fe20000010012 */
[----:B------:R-:W-:Y:S01]  /*0b70*/  FSEL R11, RZ, -23, P3 ;  /* 0xc1b80000ff0b7808 */ /* 0x000fe20001800000 */
[----:B------:R-:W-:Y:S01]  /*0b80*/  FMUL R17, R14, R17 ;  /* 0x000000110e117220 */ /* 0x000fe20000400000 */
[----:B------:R-:W-:Y:S02]  /*0b90*/  ISETP.GE.U32.AND P3, PT, R8, 0x7f800000, PT ;  /* 0x7f8000000800780c */ /* 0x000fe40003f66070 */
[----:B------:R-:W-:Y:S01]  /*0ba0*/  ISETP.GE.U32.AND P0, PT, R13, 0x7f800000, PT ;  /* 0x7f8000000d00780c */ /* 0x000fe20003f06070 */
[----:B------:R-:W-:Y:S01]  /*0bb0*/  FFMA.FTZ R14, R14, R17, R14 ;  /* 0x000000110e0e7223 */ /* 0x000fe2000001000e */
[----:B------:R-:W-:Y:S01]  /*0bc0*/  @P2 MOV R17, 0x7f800000 ;  /* 0x7f80000000112802 */ /* 0x000fe20000000f00 */
[----:B------:R-:W-:Y:S02]  /*0bd0*/  FFMA.FTZ R9, R9, 0.69314718246459960938, R12 ;  /* 0x3f31721809097823 */ /* 0x000fe4000001000c */
[----:B------:R-:W-:-:S02]  /*0be0*/  @P1 MOV R15, 0x7f800000 ;  /* 0x7f800000000f1802 */ /* 0x000fc40000000f00 */
[C---:B------:R-:W-:Y:S01]  /*0bf0*/  @P2 FFMA.FTZ R9, R6.reuse, R17, +INF ;  /* 0x7f80000006092423 */ /* 0x040fe20000010011 */
[----:B------:R-:W-:Y:S01]  /*0c00*/  FSETP.NEU.AND P5, PT, R6, RZ, PT ;  /* 0x000000ff0600720b */ /* 0x000fe20003fad000 */
[----:B------:R-:W-:Y:S01]  /*0c10*/  FFMA.FTZ R5, R5, 0.69314718246459960938, R10 ;  /* 0x3f31721805057823 */ /* 0x000fe2000001000a */
[----:B------:R-:W-:Y:S01]  /*0c20*/  I2FP.F32.S32 R16, R16 ;  /* 0x0000001000107245 */ /* 0x000fe20000201400 */
[C---:B------:R-:W-:Y:S01]  /*0c30*/  @P1 FFMA.FTZ R5, R4.reuse, R15, +INF ;  /* 0x7f80000004051423 */ /* 0x040fe2000001000f */
[----:B------:R-:W-:Y:S02]  /*0c40*/  @P3 MOV R17, 0x7f800000 ;  /* 0x7f80000000113802 */ /* 0x000fe40000000f00 */
[----:B------:R-:W-:Y:S02]  /*0c50*/  FSETP.NEU.AND P4, PT, R4, RZ, PT ;  /* 0x000000ff0400720b */ /* 0x000fe40003f8d000 */
[----:B------:R-:W-:Y:S01]  /*0c60*/  FSEL R4, R9, -INF , P5 ;  /* 0xff80000009047808 */ /* 0x000fe20002800000 */
[----:B------:R-:W-:Y:S01]  /*0c70*/  FFMA.FTZ R11, R16, 1.1920928955078125e-07, R11 ;  /* 0x34000000100b7823 */ /* 0x000fe2000001000b */
[----:B------:R-:W-:Y:S01]  /*0c80*/  FFMA.FTZ R7, R18, 0.69314718246459960938, R7 ;  /* 0x3f31721812077823 */ /* 0x000fe20000010007 */
[----:B------:R-:W-:Y:S01]  /*0c90*/  @P0 MOV R6, 0x7f800000 ;  /* 0x7f80000000060802 */ /* 0x000fe20000000f00 */
[C---:B------:R-:W-:Y:S01]  /*0ca0*/  @P3 FFMA.FTZ R7, R8.reuse, R17, +INF ;  /* 0x7f80000008073423 */ /* 0x040fe20000010011 */
[----:B------:R-:W-:Y:S01]  /*0cb0*/  FSETP.NEU.AND P2, PT, R8, RZ, PT ;  /* 0x000000ff0800720b */ /* 0x000fe20003f4d000 */
[----:B------:R-:W-:Y:S01]  /*0cc0*/  FADD R4, R21, -R4 ;  /* 0x8000000415047221 */ /* 0x000fe20000000000 */
[----:B------:R-:W-:Y:S01]  /*0cd0*/  FSEL R5, R5, -INF , P4 ;  /* 0xff80000005057808 */ /* 0x000fe20002000000 */
[----:B------:R-:W-:Y:S01]  /*0ce0*/  FFMA.FTZ R11, R11, 0.69314718246459960938, R14 ;  /* 0x3f3172180b0b7823 */ /* 0x000fe2000001000e */
[C---:B------:R-:W-:Y:S01]  /*0cf0*/  @P0 FFMA.FTZ R11, R13.reuse, R6, +INF ;  /* 0x7f8000000d0b0423 */ /* 0x040fe20000010006 */
[----:B------:R-:W-:Y:S01]  /*0d00*/  FSETP.NEU.AND P1, PT, R13, RZ, PT ;  /* 0x000000ff0d00720b */ /* 0x000fe20003f2d000 */
[----:B--2---:R-:W-:Y:S01]  /*0d10*/  FMUL R25, R25, R4 ;  /* 0x0000000419197220 */ /* 0x004fe20000400000 */
[----:B------:R-:W-:Y:S01]  /*0d20*/  FSEL R7, R7, -INF , P2 ;  /* 0xff80000007077808 */ /* 0x000fe20001000000 */
[----:B------:R-:W-:Y:S01]  /*0d30*/  FADD R5, R20, -R5 ;  /* 0x8000000514057221 */ /* 0x000fe20000000000 */
[----:B------:R-:W-:-:S03]  /*0d40*/  FSEL R4, R11, -INF , P1 ;  /* 0xff8000000b047808 */ /* 0x000fc60000800000 */
[----:B------:R-:W-:Y:S01]  /*0d50*/  FADD R7, R22, -R7 ;  /* 0x8000000716077221 */ /* 0x000fe20000000000 */
[----:B------:R-:W-:Y:S01]  /*0d60*/  FFMA R5, R24, R5, R25 ;  /* 0x0000000518057223 */ /* 0x000fe20000000019 */
[----:B------:R-:W-:-:S03]  /*0d70*/  FADD R4, R23, -R4 ;  /* 0x8000000417047221 */ /* 0x000fc60000000000 */
[----:B------:R-:W-:-:S04]  /*0d80*/  FFMA R26, R26, R7, R5 ;  /* 0x000000071a1a7223 */ /* 0x000fc80000000005 */
[----:B------:R-:W-:-:S05]  /*0d90*/  FFMA R4, R27, R4, R26 ;  /* 0x000000041b047223 */ /* 0x000fca000000001a */
[----:B------:R-:W0:Y:S02]  /*0da0*/  SHFL.BFLY PT, R5, R4, 0x10, 0x1f ;  /* 0x0e001f0004057f89 */ /* 0x000e2400000e0000 */
[----:B0-----:R-:W-:-:S05]  /*0db0*/  FADD R5, R4, R5 ;  /* 0x0000000504057221 */ /* 0x001fca0000000000 */
[----:B------:R-:W0:Y:S02]  /*0dc0*/  SHFL.BFLY PT, R6, R5, 0x8, 0x1f ;  /* 0x0d001f0005067f89 */ /* 0x000e2400000e0000 */
[----:B0-----:R-:W-:-:S05]  /*0dd0*/  FADD R6, R5, R6 ;  /* 0x0000000605067221 */ /* 0x001fca0000000000 */
[----:B------:R-:W0:Y:S02]  /*0de0*/  SHFL.BFLY PT, R7, R6, 0x4, 0x1f ;  /* 0x0c801f0006077f89 */ /* 0x000e2400000e0000 */
[----:B0-----:R-:W-:-:S05]  /*0df0*/  FADD R7, R6, R7 ;  /* 0x0000000706077221 */ /* 0x001fca0000000000 */
[----:B------:R-:W0:Y:S01]  /*0e00*/  SHFL.BFLY PT, R8, R7, 0x2, 0x1f ;  /* 0x0c401f0007087f89 */ /* 0x000e2200000e0000 */
[----:B------:R-:W1:Y:S01]  /*0e10*/  S2UR UR5, SR_CgaCtaId ;  /* 0x00000000000579c3 */ /* 0x000e620000008800 */
[----:B------:R-:W-:Y:S01]  /*0e20*/  LOP3.LUT P0, RZ, R0, 0x1f, RZ, 0xc0, !PT ;  /* 0x0000001f00ff7812 */ /* 0x000fe2000780c0ff */
[----:B0-----:R-:W-:-:S05]  /*0e30*/  FADD R8, R7, R8 ;  /* 0x0000000807087221 */ /* 0x001fca0000000000 */
[----:B------:R-:W0:Y:S01]  /*0e40*/  SHFL.BFLY PT, R9, R8, 0x1, 0x1f ;  /* 0x0c201f0008097f89 */ /* 0x000e2200000e0000 */
[----:B------:R-:W-:Y:S01]  /*0e50*/  UMOV UR4, 0x400 ;  /* 0x0000040000047882 */ /* 0x000fe20000000000 */
[----:B------:R-:W-:Y:S01]  /*0e60*/  SHF.R.U32.HI R4, RZ, 0x3, R0 ;  /* 0x00000003ff047819 */ /* 0x000fe20000011600 */
[----:B-1----:R-:W-:-:S03]  /*0e70*/  UPRMT UR4, UR5, 0x654, UR4 ;  /* 0x0000065405047896 */ /* 0x002fc60008000004 */
[----:B------:R-:W-:Y:S01]  /*0e80*/  LOP3.LUT R4, R4, 0x4, RZ, 0xc0, !PT ;  /* 0x0000000404047812 */ /* 0x000fe200078ec0ff */
[----:B0-----:R-:W-:-:S05]  /*0e90*/  FADD R9, R8, R9 ;  /* 0x0000000908097221 */ /* 0x001fca0000000000 */
[----:B------:R-:W-:Y:S01]  /*0ea0*/  @!P0 STS [R4+UR4], R9 ;  /* 0x0000000904008988 */ /* 0x000fe20008000804 */
[----:B------:R-:W-:Y:S01]  /*0eb0*/  BAR.SYNC.DEFER_BLOCKING 0x0 ;  /* 0x0000000000007b1d */ /* 0x000fe20000010000 */
[----:B------:R-:W-:-:S13]  /*0ec0*/  ISETP.GE.AND P1, PT, R0, 0x2, PT ;  /* 0x000000020000780c */ /* 0x000fda0003f26270 */
[----:B------:R-:W0:Y:S01]  /*0ed0*/  @!P1 LDS R3, [R2+UR4] ;  /* 0x0000000402039984 */ /* 0x000e220008000800 */
[----:B------:R-:W-:-:S04]  /*0ee0*/  LOP3.LUT R5, R0, 0x1, RZ, 0xc0, !PT ;  /* 0x0000000100057812 */ /* 0x000fc800078ec0ff */
[----:B------:R-:W-:-:S04]  /*0ef0*/  ISETP.NE.U32.AND P0, PT, R5, 0x1, PT ;  /* 0x000000010500780c */ /* 0x000fc80003f05070 */
[----:B------:R-:W-:Y:S01]  /*0f00*/  ISETP.LT.AND P0, PT, R0, 0x2, P0 ;  /* 0x000000020000780c */ /* 0x000fe20000701270 */
[----:B0-----:R-:W0:Y:S02]  /*0f10*/  SHFL.BFLY PT, R6, R3, 0x1, 0x1f ;  /* 0x0c201f0003067f89 */ /* 0x001e2400000e0000 */
[----:B0-----:R-:W-:-:S10]  /*0f20*/  FADD R5, R3, R6 ;  /* 0x0000000603057221 */ /* 0x001fd40000000000 */
[----:B------:R-:W-:Y:S01]  /*0f30*/  @P0 STS [R2+UR4], R5 ;  /* 0x0000000502000988 */ /* 0x000fe20008000804 */
[----:B------:R-:W-:Y:S06]  /*0f40*/  BAR.SYNC.DEFER_BLOCKING 0x0 ;  /* 0x0000000000007b1d */ /* 0x000fec0000010000 */
[----:B------:R-:W0:Y:S02]  /*0f50*/  LDS R6, [UR4] ;  /* 0x00000004ff067984 */ /* 0x000e240008000800 */
[----:B------:R-:W-:Y:S01]  /*0f60*/  BAR.SYNC.DEFER_BLOCKING 0x0 ;  /* 0x0000000000007b1d */ /* 0x000fe20000010000 */
[----:B------:R-:W-:Y:S01]  /*0f70*/  LOP3.LUT P1, RZ, R0, 0x3f, RZ, 0xc0, !PT ;  /* 0x0000003f00ff7812 */ /* 0x000fe2000782c0ff */
[----:B0-----:R-:W-:-:S04]  /*0f80*/  FADD R4, RZ, R6 ;  /* 0x00000006ff047221 */ /* 0x001fc80000000000 */
[----:B------:R-:W-:-:S04]  /*0f90*/  FADD R4, RZ, -R4 ;  /* 0x80000004ff047221 */ /* 0x000fc80000000000 */
[----:B------:R-:W-:-:S04]  /*0fa0*/  FFMA R6, R4, -0.015625, RZ ;  /* 0xbc80000004067823 */ /* 0x000fc800000000ff */
[----:B------:R-:W-:-:S05]  /*0fb0*/  FMUL R6, R6, 1.4426950216293334961 ;  /* 0x3fb8aa3b06067820 */ /* 0x000fca0000400000 */
[----:B------:R-:W-:-:S13]  /*0fc0*/  FSETP.GEU.AND P0, PT, R6, -126, PT ;  /* 0xc2fc00000600780b */ /* 0x000fda0003f0e000 */
[----:B------:R-:W-:-:S06]  /*0fd0*/  @!P0 FMUL R6, R6, 0.5 ;  /* 0x3f00000006068820 */ /* 0x000fcc0000400000 */
[----:B------:R-:W0:Y:S02]  /*0fe0*/  MUFU.EX2 R6, R6 ;  /* 0x0000000600067308 */ /* 0x000e240000000800 */
[----:B0-----:R-:W-:Y:S05]  /*0ff0*/  @P1 EXIT ;  /* 0x000000000000194d */ /* 0x001fea0003800000 */
[----:B------:R-:W1:Y:S01]  /*1000*/  LDC.64 R2, c[0x0][0x210] ;  /* 0x00008400ff027b82 */ /* 0x000e620000000a00 */
[----:B0-----:R-:W-:Y:S01]  /*1010*/  @!P0 FMUL R6, R6, R6 ;  /* 0x0000000606068220 */ /* 0x001fe20000400000 */
[----:B------:R-:W-:-:S03]  /*1020*/  FMUL R4, R4, 0.015625 ;  /* 0x3c80000004047820 */ /* 0x000fc60000400000 */
[----:B------:R-:W-:-:S04]  /*1030*/  FADD R6, -R6, 1 ;  /* 0x3f80000006067421 */ /* 0x000fc80000000100 */
[----:B------:R-:W-:-:S04]  /*1040*/  FMUL R5, R6, R6 ;  /* 0x0000000606057220 */ /* 0x000fc80000400000 */
[----:B------:R-:W-:-:S05]  /*1050*/  FMUL R5, R4, R5 ;  /* 0x0000000504057220 */ /* 0x000fca0000400000 */
[----:B-1----:R-:W-:Y:S01]  /*1060*/  STG.E desc[UR6][R2.64], R5 ;  /* 0x0000000502007986 */ /* 0x002fe2000c101906 */
[----:B------:R-:W-:Y:S05]  /*1070*/  EXIT ;  /* 0x000000000000794d */ /* 0x000fea0003800000 */
.L_x_0:
[----:B------:R-:W-:-:S00]  /*1080*/  BRA `(.L_x_0) ;  /* 0xfffffffc00fc7947 */ /* 0x000fc0000383ffff */
[----:B------:R-:W-:-:S00]  /*1090*/  NOP ;  /* 0x0000000000007918 */ /* 0x000fc00000000000 */
        /* <DEDUP_REMOVED lines=14> */
.L_x_1:


//--------------------- .nv.global.init           --------------------------
	.section	.nv.global.init,"aw",@progbits
.nv.global.init:
	.type		_$_str,@object
	.size		_$_str,(.L_0 - _$_str)
_$_str:
        /*0000*/ 	.byte	0x5f, 0x5f, 0x43, 0x55, 0x44, 0x41, 0x5f, 0x46, 0x54, 0x5a, 0x00
.L_0:


//--------------------- .nv.shared.triton_per_fused__log_softmax_div_exp_mean_mul_neg_pow_rsub_sum_1 --------------------------
	.section	.nv.shared.triton_per_fused__log_softmax_div_exp_mean_mul_neg_pow_rsub_sum_1,"aw",@nobits
	.sectionflags	@""
	.align	16
	.zero		1024


//--------------------- .nv.constant0.triton_per_fused__log_softmax_div_exp_mean_mul_neg_pow_rsub_sum_1 --------------------------
	.section	.nv.constant0.triton_per_fused__log_softmax_div_exp_mean_mul_neg_pow_rsub_sum_1,"a",@progbits
	.sectionflags	@""
	.align	4
.nv.constant0.triton_per_fused__log_softmax_div_exp_mean_mul_neg_pow_rsub_sum_1:
	.zero		556
